//
// Generated by NVIDIA NVVM Compiler
//
// Compiler Build ID: CL-36424714
// Cuda compilation tools, release 13.0, V13.0.88
// Based on NVVM 20.0.0
//

.version 9.0
.target sm_100
.address_size 64

	// .globl	_Z17matrixXvec_kernelPKdS0_Pdii

.visible .entry _Z17matrixXvec_kernelPKdS0_Pdii(
	.param .u64 .ptr .align 1 _Z17matrixXvec_kernelPKdS0_Pdii_param_0,
	.param .u64 .ptr .align 1 _Z17matrixXvec_kernelPKdS0_Pdii_param_1,
	.param .u64 .ptr .align 1 _Z17matrixXvec_kernelPKdS0_Pdii_param_2,
	.param .u32 _Z17matrixXvec_kernelPKdS0_Pdii_param_3,
	.param .u32 _Z17matrixXvec_kernelPKdS0_Pdii_param_4
)
{
	.reg .pred 	%p<11>;
	.reg .b32 	%r<38>;
	.reg .b64 	%rd<31>;
	.reg .b64 	%fd<112>;

	ld.param.u64 	%rd11, [_Z17matrixXvec_kernelPKdS0_Pdii_param_0];
	ld.param.u64 	%rd12, [_Z17matrixXvec_kernelPKdS0_Pdii_param_1];
	ld.param.u64 	%rd10, [_Z17matrixXvec_kernelPKdS0_Pdii_param_2];
	ld.param.u32 	%r24, [_Z17matrixXvec_kernelPKdS0_Pdii_param_3];
	ld.param.u32 	%r23, [_Z17matrixXvec_kernelPKdS0_Pdii_param_4];
	cvta.to.global.u64 	%rd1, %rd12;
	cvta.to.global.u64 	%rd2, %rd11;
	mov.u32 	%r25, %ctaid.x;
	mov.u32 	%r26, %ntid.x;
	mov.u32 	%r27, %tid.x;
	mad.lo.s32 	%r1, %r25, %r26, %r27;
	setp.ge.s32 	%p1, %r1, %r24;
	@%p1 bra 	$L__BB0_15;
	setp.lt.s32 	%p2, %r23, 1;
	mov.f64 	%fd111, 0d0000000000000000;
	@%p2 bra 	$L__BB0_14;
	mul.lo.s32 	%r2, %r23, %r1;
	and.b32  	%r3, %r23, 15;
	setp.lt.u32 	%p3, %r23, 16;
	mov.f64 	%fd111, 0d0000000000000000;
	mov.b32 	%r34, 0;
	@%p3 bra 	$L__BB0_5;
	and.b32  	%r34, %r23, 2147483632;
	neg.s32 	%r32, %r34;
	add.s64 	%rd3, %rd2, 64;
	add.s64 	%rd29, %rd1, 64;
	mov.f64 	%fd111, 0d0000000000000000;
	mov.u32 	%r31, %r2;
$L__BB0_4:
	.pragma "nounroll";
	mul.wide.s32 	%rd13, %r31, 8;
	add.s64 	%rd14, %rd3, %rd13;
	ld.global.f64 	%fd18, [%rd14+-64];
	ld.global.f64 	%fd19, [%rd29+-64];
	fma.rn.f64 	%fd20, %fd18, %fd19, %fd111;
	ld.global.f64 	%fd21, [%rd14+-56];
	ld.global.f64 	%fd22, [%rd29+-56];
	fma.rn.f64 	%fd23, %fd21, %fd22, %fd20;
	ld.global.f64 	%fd24, [%rd14+-48];
	ld.global.f64 	%fd25, [%rd29+-48];
	fma.rn.f64 	%fd26, %fd24, %fd25, %fd23;
	ld.global.f64 	%fd27, [%rd14+-40];
	ld.global.f64 	%fd28, [%rd29+-40];
	fma.rn.f64 	%fd29, %fd27, %fd28, %fd26;
	ld.global.f64 	%fd30, [%rd14+-32];
	ld.global.f64 	%fd31, [%rd29+-32];
	fma.rn.f64 	%fd32, %fd30, %fd31, %fd29;
	ld.global.f64 	%fd33, [%rd14+-24];
	ld.global.f64 	%fd34, [%rd29+-24];
	fma.rn.f64 	%fd35, %fd33, %fd34, %fd32;
	ld.global.f64 	%fd36, [%rd14+-16];
	ld.global.f64 	%fd37, [%rd29+-16];
	fma.rn.f64 	%fd38, %fd36, %fd37, %fd35;
	ld.global.f64 	%fd39, [%rd14+-8];
	ld.global.f64 	%fd40, [%rd29+-8];
	fma.rn.f64 	%fd41, %fd39, %fd40, %fd38;
	ld.global.f64 	%fd42, [%rd14];
	ld.global.f64 	%fd43, [%rd29];
	fma.rn.f64 	%fd44, %fd42, %fd43, %fd41;
	ld.global.f64 	%fd45, [%rd14+8];
	ld.global.f64 	%fd46, [%rd29+8];
	fma.rn.f64 	%fd47, %fd45, %fd46, %fd44;
	ld.global.f64 	%fd48, [%rd14+16];
	ld.global.f64 	%fd49, [%rd29+16];
	fma.rn.f64 	%fd50, %fd48, %fd49, %fd47;
	ld.global.f64 	%fd51, [%rd14+24];
	ld.global.f64 	%fd52, [%rd29+24];
	fma.rn.f64 	%fd53, %fd51, %fd52, %fd50;
	ld.global.f64 	%fd54, [%rd14+32];
	ld.global.f64 	%fd55, [%rd29+32];
	fma.rn.f64 	%fd56, %fd54, %fd55, %fd53;
	ld.global.f64 	%fd57, [%rd14+40];
	ld.global.f64 	%fd58, [%rd29+40];
	fma.rn.f64 	%fd59, %fd57, %fd58, %fd56;
	ld.global.f64 	%fd60, [%rd14+48];
	ld.global.f64 	%fd61, [%rd29+48];
	fma.rn.f64 	%fd62, %fd60, %fd61, %fd59;
	ld.global.f64 	%fd63, [%rd14+56];
	ld.global.f64 	%fd64, [%rd29+56];
	fma.rn.f64 	%fd111, %fd63, %fd64, %fd62;
	add.s32 	%r32, %r32, 16;
	add.s32 	%r31, %r31, 16;
	add.s64 	%rd29, %rd29, 128;
	setp.ne.s32 	%p4, %r32, 0;
	@%p4 bra 	$L__BB0_4;
$L__BB0_5:
	setp.eq.s32 	%p5, %r3, 0;
	@%p5 bra 	$L__BB0_14;
	and.b32  	%r11, %r23, 7;
	setp.lt.u32 	%p6, %r3, 8;
	@%p6 bra 	$L__BB0_8;
	add.s32 	%r29, %r34, %r2;
	mul.wide.s32 	%rd15, %r29, 8;
	add.s64 	%rd16, %rd2, %rd15;
	ld.global.f64 	%fd66, [%rd16];
	mul.wide.u32 	%rd17, %r34, 8;
	add.s64 	%rd18, %rd1, %rd17;
	ld.global.f64 	%fd67, [%rd18];
	fma.rn.f64 	%fd68, %fd66, %fd67, %fd111;
	ld.global.f64 	%fd69, [%rd16+8];
	ld.global.f64 	%fd70, [%rd18+8];
	fma.rn.f64 	%fd71, %fd69, %fd70, %fd68;
	ld.global.f64 	%fd72, [%rd16+16];
	ld.global.f64 	%fd73, [%rd18+16];
	fma.rn.f64 	%fd74, %fd72, %fd73, %fd71;
	ld.global.f64 	%fd75, [%rd16+24];
	ld.global.f64 	%fd76, [%rd18+24];
	fma.rn.f64 	%fd77, %fd75, %fd76, %fd74;
	ld.global.f64 	%fd78, [%rd16+32];
	ld.global.f64 	%fd79, [%rd18+32];
	fma.rn.f64 	%fd80, %fd78, %fd79, %fd77;
	ld.global.f64 	%fd81, [%rd16+40];
	ld.global.f64 	%fd82, [%rd18+40];
	fma.rn.f64 	%fd83, %fd81, %fd82, %fd80;
	ld.global.f64 	%fd84, [%rd16+48];
	ld.global.f64 	%fd85, [%rd18+48];
	fma.rn.f64 	%fd86, %fd84, %fd85, %fd83;
	ld.global.f64 	%fd87, [%rd16+56];
	ld.global.f64 	%fd88, [%rd18+56];
	fma.rn.f64 	%fd111, %fd87, %fd88, %fd86;
	add.s32 	%r34, %r34, 8;
$L__BB0_8:
	setp.eq.s32 	%p7, %r11, 0;
	@%p7 bra 	$L__BB0_14;
	and.b32  	%r14, %r23, 3;
	setp.lt.u32 	%p8, %r11, 4;
	@%p8 bra 	$L__BB0_11;
	add.s32 	%r30, %r34, %r2;
	mul.wide.s32 	%rd19, %r30, 8;
	add.s64 	%rd20, %rd2, %rd19;
	ld.global.f64 	%fd90, [%rd20];
	mul.wide.u32 	%rd21, %r34, 8;
	add.s64 	%rd22, %rd1, %rd21;
	ld.global.f64 	%fd91, [%rd22];
	fma.rn.f64 	%fd92, %fd90, %fd91, %fd111;
	ld.global.f64 	%fd93, [%rd20+8];
	ld.global.f64 	%fd94, [%rd22+8];
	fma.rn.f64 	%fd95, %fd93, %fd94, %fd92;
	ld.global.f64 	%fd96, [%rd20+16];
	ld.global.f64 	%fd97, [%rd22+16];
	fma.rn.f64 	%fd98, %fd96, %fd97, %fd95;
	ld.global.f64 	%fd99, [%rd20+24];
	ld.global.f64 	%fd100, [%rd22+24];
	fma.rn.f64 	%fd111, %fd99, %fd100, %fd98;
	add.s32 	%r34, %r34, 4;
$L__BB0_11:
	setp.eq.s32 	%p9, %r14, 0;
	@%p9 bra 	$L__BB0_14;
	mul.wide.u32 	%rd23, %r34, 8;
	add.s64 	%rd30, %rd1, %rd23;
	add.s32 	%r37, %r34, %r2;
	neg.s32 	%r36, %r14;
$L__BB0_13:
	.pragma "nounroll";
	mul.wide.s32 	%rd24, %r37, 8;
	add.s64 	%rd25, %rd2, %rd24;
	ld.global.f64 	%fd101, [%rd25];
	ld.global.f64 	%fd102, [%rd30];
	fma.rn.f64 	%fd111, %fd101, %fd102, %fd111;
	add.s64 	%rd30, %rd30, 8;
	add.s32 	%r37, %r37, 1;
	add.s32 	%r36, %r36, 1;
	setp.ne.s32 	%p10, %r36, 0;
	@%p10 bra 	$L__BB0_13;
$L__BB0_14:
	cvta.to.global.u64 	%rd26, %rd10;
	mul.wide.s32 	%rd27, %r1, 8;
	add.s64 	%rd28, %rd26, %rd27;
	st.global.f64 	[%rd28], %fd111;
$L__BB0_15:
	ret;

}
	// .globl	_Z27matrixXvec_kernel_coalescedPKdS0_Pdii
.visible .entry _Z27matrixXvec_kernel_coalescedPKdS0_Pdii(
	.param .u64 .ptr .align 1 _Z27matrixXvec_kernel_coalescedPKdS0_Pdii_param_0,
	.param .u64 .ptr .align 1 _Z27matrixXvec_kernel_coalescedPKdS0_Pdii_param_1,
	.param .u64 .ptr .align 1 _Z27matrixXvec_kernel_coalescedPKdS0_Pdii_param_2,
	.param .u32 _Z27matrixXvec_kernel_coalescedPKdS0_Pdii_param_3,
	.param .u32 _Z27matrixXvec_kernel_coalescedPKdS0_Pdii_param_4
)
{
	.reg .pred 	%p<22>;
	.reg .b32 	%r<68>;
	.reg .b64 	%rd<33>;
	.reg .b64 	%fd<123>;

	ld.param.u64 	%rd11, [_Z27matrixXvec_kernel_coalescedPKdS0_Pdii_param_0];
	ld.param.u64 	%rd12, [_Z27matrixXvec_kernel_coalescedPKdS0_Pdii_param_1];
	ld.param.u64 	%rd10, [_Z27matrixXvec_kernel_coalescedPKdS0_Pdii_param_2];
	ld.param.u32 	%r29, [_Z27matrixXvec_kernel_coalescedPKdS0_Pdii_param_3];
	ld.param.u32 	%r28, [_Z27matrixXvec_kernel_coalescedPKdS0_Pdii_param_4];
	cvta.to.global.u64 	%rd1, %rd12;
	cvta.to.global.u64 	%rd2, %rd11;
	mov.u32 	%r30, %ctaid.x;
	mov.u32 	%r31, %ntid.x;
	mov.u32 	%r1, %tid.x;
	mad.lo.s32 	%r32, %r30, %r31, %r1;
	shr.u32 	%r2, %r32, 5;
	and.b32  	%r3, %r1, 31;
	setp.ge.s32 	%p1, %r2, %r29;
	@%p1 bra 	$L__BB1_16;
	setp.ge.s32 	%p2, %r3, %r28;
	mov.f64 	%fd122, 0d0000000000000000;
	@%p2 bra 	$L__BB1_14;
	mul.lo.s32 	%r4, %r28, %r2;
	not.b32 	%r33, %r3;
	add.s32 	%r34, %r28, %r33;
	shr.u32 	%r35, %r34, 5;
	add.s32 	%r5, %r35, 1;
	and.b32  	%r6, %r5, 15;
	setp.lt.u32 	%p3, %r34, 480;
	mov.f64 	%fd122, 0d0000000000000000;
	mov.u32 	%r67, %r3;
	@%p3 bra 	$L__BB1_5;
	and.b32  	%r36, %r5, 268435440;
	neg.s32 	%r66, %r36;
	add.s64 	%rd3, %rd2, 2048;
	add.s32 	%r65, %r4, %r3;
	mul.wide.u32 	%rd13, %r3, 8;
	add.s64 	%rd14, %rd13, %rd1;
	add.s64 	%rd32, %rd14, 2048;
	mov.f64 	%fd122, 0d0000000000000000;
	mov.u32 	%r67, %r3;
$L__BB1_4:
	.pragma "nounroll";
	mul.wide.s32 	%rd15, %r65, 8;
	add.s64 	%rd16, %rd3, %rd15;
	ld.global.f64 	%fd19, [%rd16+-2048];
	ld.global.f64 	%fd20, [%rd32+-2048];
	fma.rn.f64 	%fd21, %fd19, %fd20, %fd122;
	ld.global.f64 	%fd22, [%rd16+-1792];
	ld.global.f64 	%fd23, [%rd32+-1792];
	fma.rn.f64 	%fd24, %fd22, %fd23, %fd21;
	ld.global.f64 	%fd25, [%rd16+-1536];
	ld.global.f64 	%fd26, [%rd32+-1536];
	fma.rn.f64 	%fd27, %fd25, %fd26, %fd24;
	ld.global.f64 	%fd28, [%rd16+-1280];
	ld.global.f64 	%fd29, [%rd32+-1280];
	fma.rn.f64 	%fd30, %fd28, %fd29, %fd27;
	ld.global.f64 	%fd31, [%rd16+-1024];
	ld.global.f64 	%fd32, [%rd32+-1024];
	fma.rn.f64 	%fd33, %fd31, %fd32, %fd30;
	ld.global.f64 	%fd34, [%rd16+-768];
	ld.global.f64 	%fd35, [%rd32+-768];
	fma.rn.f64 	%fd36, %fd34, %fd35, %fd33;
	ld.global.f64 	%fd37, [%rd16+-512];
	ld.global.f64 	%fd38, [%rd32+-512];
	fma.rn.f64 	%fd39, %fd37, %fd38, %fd36;
	ld.global.f64 	%fd40, [%rd16+-256];
	ld.global.f64 	%fd41, [%rd32+-256];
	fma.rn.f64 	%fd42, %fd40, %fd41, %fd39;
	ld.global.f64 	%fd43, [%rd16];
	ld.global.f64 	%fd44, [%rd32];
	fma.rn.f64 	%fd45, %fd43, %fd44, %fd42;
	ld.global.f64 	%fd46, [%rd16+256];
	ld.global.f64 	%fd47, [%rd32+256];
	fma.rn.f64 	%fd48, %fd46, %fd47, %fd45;
	ld.global.f64 	%fd49, [%rd16+512];
	ld.global.f64 	%fd50, [%rd32+512];
	fma.rn.f64 	%fd51, %fd49, %fd50, %fd48;
	ld.global.f64 	%fd52, [%rd16+768];
	ld.global.f64 	%fd53, [%rd32+768];
	fma.rn.f64 	%fd54, %fd52, %fd53, %fd51;
	ld.global.f64 	%fd55, [%rd16+1024];
	ld.global.f64 	%fd56, [%rd32+1024];
	fma.rn.f64 	%fd57, %fd55, %fd56, %fd54;
	ld.global.f64 	%fd58, [%rd16+1280];
	ld.global.f64 	%fd59, [%rd32+1280];
	fma.rn.f64 	%fd60, %fd58, %fd59, %fd57;
	ld.global.f64 	%fd61, [%rd16+1536];
	ld.global.f64 	%fd62, [%rd32+1536];
	fma.rn.f64 	%fd63, %fd61, %fd62, %fd60;
	ld.global.f64 	%fd64, [%rd16+1792];
	ld.global.f64 	%fd65, [%rd32+1792];
	fma.rn.f64 	%fd122, %fd64, %fd65, %fd63;
	add.s32 	%r67, %r67, 512;
	add.s32 	%r66, %r66, 16;
	add.s32 	%r65, %r65, 512;
	add.s64 	%rd32, %rd32, 4096;
	setp.eq.s32 	%p4, %r66, 0;
	@%p4 bra 	$L__BB1_5;
	bra.uni 	$L__BB1_4;
$L__BB1_5:
	setp.eq.s32 	%p5, %r6, 0;
	@%p5 bra 	$L__BB1_14;
	and.b32  	%r10, %r5, 7;
	setp.lt.u32 	%p6, %r6, 8;
	@%p6 bra 	$L__BB1_8;
	add.s32 	%r38, %r67, %r4;
	mul.wide.s32 	%rd17, %r38, 8;
	add.s64 	%rd18, %rd2, %rd17;
	ld.global.f64 	%fd67, [%rd18];
	mul.wide.u32 	%rd19, %r67, 8;
	add.s64 	%rd20, %rd1, %rd19;
	ld.global.f64 	%fd68, [%rd20];
	fma.rn.f64 	%fd69, %fd67, %fd68, %fd122;
	ld.global.f64 	%fd70, [%rd18+256];
	ld.global.f64 	%fd71, [%rd20+256];
	fma.rn.f64 	%fd72, %fd70, %fd71, %fd69;
	ld.global.f64 	%fd73, [%rd18+512];
	ld.global.f64 	%fd74, [%rd20+512];
	fma.rn.f64 	%fd75, %fd73, %fd74, %fd72;
	ld.global.f64 	%fd76, [%rd18+768];
	ld.global.f64 	%fd77, [%rd20+768];
	fma.rn.f64 	%fd78, %fd76, %fd77, %fd75;
	ld.global.f64 	%fd79, [%rd18+1024];
	ld.global.f64 	%fd80, [%rd20+1024];
	fma.rn.f64 	%fd81, %fd79, %fd80, %fd78;
	ld.global.f64 	%fd82, [%rd18+1280];
	ld.global.f64 	%fd83, [%rd20+1280];
	fma.rn.f64 	%fd84, %fd82, %fd83, %fd81;
	ld.global.f64 	%fd85, [%rd18+1536];
	ld.global.f64 	%fd86, [%rd20+1536];
	fma.rn.f64 	%fd87, %fd85, %fd86, %fd84;
	ld.global.f64 	%fd88, [%rd18+1792];
	ld.global.f64 	%fd89, [%rd20+1792];
	fma.rn.f64 	%fd122, %fd88, %fd89, %fd87;
	add.s32 	%r67, %r67, 256;
$L__BB1_8:
	setp.eq.s32 	%p7, %r10, 0;
	@%p7 bra 	$L__BB1_14;
	and.b32  	%r13, %r5, 3;
	setp.lt.u32 	%p8, %r10, 4;
	@%p8 bra 	$L__BB1_11;
	add.s32 	%r39, %r67, %r4;
	mul.wide.s32 	%rd21, %r39, 8;
	add.s64 	%rd22, %rd2, %rd21;
	ld.global.f64 	%fd91, [%rd22];
	mul.wide.u32 	%rd23, %r67, 8;
	add.s64 	%rd24, %rd1, %rd23;
	ld.global.f64 	%fd92, [%rd24];
	fma.rn.f64 	%fd93, %fd91, %fd92, %fd122;
	ld.global.f64 	%fd94, [%rd22+256];
	ld.global.f64 	%fd95, [%rd24+256];
	fma.rn.f64 	%fd96, %fd94, %fd95, %fd93;
	ld.global.f64 	%fd97, [%rd22+512];
	ld.global.f64 	%fd98, [%rd24+512];
	fma.rn.f64 	%fd99, %fd97, %fd98, %fd96;
	ld.global.f64 	%fd100, [%rd22+768];
	ld.global.f64 	%fd101, [%rd24+768];
	fma.rn.f64 	%fd122, %fd100, %fd101, %fd99;
	add.s32 	%r67, %r67, 128;
$L__BB1_11:
	setp.eq.s32 	%p9, %r13, 0;
	@%p9 bra 	$L__BB1_14;
	mul.wide.u32 	%rd25, %r67, 8;
	add.s64 	%rd31, %rd1, %rd25;
	add.s32 	%r64, %r67, %r4;
	neg.s32 	%r63, %r13;
$L__BB1_13:
	.pragma "nounroll";
	mul.wide.s32 	%rd26, %r64, 8;
	add.s64 	%rd27, %rd2, %rd26;
	ld.global.f64 	%fd102, [%rd27];
	ld.global.f64 	%fd103, [%rd31];
	fma.rn.f64 	%fd122, %fd102, %fd103, %fd122;
	add.s64 	%rd31, %rd31, 256;
	add.s32 	%r64, %r64, 32;
	add.s32 	%r63, %r63, 1;
	setp.eq.s32 	%p10, %r63, 0;
	@%p10 bra 	$L__BB1_14;
	bra.uni 	$L__BB1_13;
$L__BB1_14:
	// begin inline asm
	mov.b64 {%r40,%r41}, %fd122;
	// end inline asm
	shfl.sync.down.b32	%r43|%p11, %r41, 16, 31, -1;
	shfl.sync.down.b32	%r42|%p12, %r40, 16, 31, -1;
	// begin inline asm
	mov.b64 %fd105, {%r42,%r43};
	// end inline asm
	add.f64 	%fd106, %fd122, %fd105;
	// begin inline asm
	mov.b64 {%r44,%r45}, %fd106;
	// end inline asm
	shfl.sync.down.b32	%r47|%p13, %r45, 8, 31, -1;
	shfl.sync.down.b32	%r46|%p14, %r44, 8, 31, -1;
	// begin inline asm
	mov.b64 %fd107, {%r46,%r47};
	// end inline asm
	add.f64 	%fd108, %fd106, %fd107;
	// begin inline asm
	mov.b64 {%r48,%r49}, %fd108;
	// end inline asm
	shfl.sync.down.b32	%r51|%p15, %r49, 4, 31, -1;
	shfl.sync.down.b32	%r50|%p16, %r48, 4, 31, -1;
	// begin inline asm
	mov.b64 %fd109, {%r50,%r51};
	// end inline asm
	add.f64 	%fd110, %fd108, %fd109;
	// begin inline asm
	mov.b64 {%r52,%r53}, %fd110;
	// end inline asm
	shfl.sync.down.b32	%r55|%p17, %r53, 2, 31, -1;
	shfl.sync.down.b32	%r54|%p18, %r52, 2, 31, -1;
	// begin inline asm
	mov.b64 %fd111, {%r54,%r55};
	// end inline asm
	add.f64 	%fd112, %fd110, %fd111;
	// begin inline asm
	mov.b64 {%r56,%r57}, %fd112;
	// end inline asm
	shfl.sync.down.b32	%r59|%p19, %r57, 1, 31, -1;
	shfl.sync.down.b32	%r58|%p20, %r56, 1, 31, -1;
	// begin inline asm
	mov.b64 %fd113, {%r58,%r59};
	// end inline asm
	add.f64 	%fd14, %fd112, %fd113;
	setp.ne.s32 	%p21, %r3, 0;
	@%p21 bra 	$L__BB1_16;
	cvta.to.global.u64 	%rd28, %rd10;
	mul.wide.u32 	%rd29, %r2, 8;
	add.s64 	%rd30, %rd28, %rd29;
	st.global.f64 	[%rd30], %fd14;
$L__BB1_16:
	ret;

}


// ===== COMPILED SASS (sm_100) =====

	.target	sm_100

	.elftype	@"ET_EXEC"


//--------------------- .note.nv.tkinfo           --------------------------
	.section	.note.nv.tkinfo,"",@"SHT_NOTE"
	.sectionflags	@"SHF_NOTE_NV_TKINFO"
	.tkinfo
        /*0018*/ 	.word	0x00000002
        /*0030*/ 	.string	""
        /*0030*/ 	.string	"ptxas"
        /*0030*/ 	.string	"Cuda compilation tools, release 13.0, V13.0.88"
        /*0030*/ 	.string	"Build cuda_13.0.r13.0/compiler.36424714_0"
        /*0030*/ 	.string	"-arch sm_100 -m 64 "



//--------------------- .note.nv.cuinfo           --------------------------
	.section	.note.nv.cuinfo,"",@"SHT_NOTE"
	.sectionflags	@"SHF_NOTE_NV_CUINFO"
        /*0018*/ 	.short	0x0002
        /*001a*/ 	.short	0x0064
        /*001c*/ 	.short	0x0082
	.zero		2


//--------------------- .nv.info                  --------------------------
	.section	.nv.info,"",@"SHT_CUDA_INFO"
	.align	4


	//----- nvinfo : EIATTR_REGCOUNT
	.align		4
        /*0000*/ 	.byte	0x04, 0x2f
        /*0002*/ 	.short	(.L_1 - .L_0)
	.align		4
.L_0:
        /*0004*/ 	.word	index@(_Z17matrixXvec_kernelPKdS0_Pdii)
        /*0008*/ 	.word	0x00000020


	//----- nvinfo : EIATTR_FRAME_SIZE
	.align		4
.L_1:
        /*000c*/ 	.byte	0x04, 0x11
        /*000e*/ 	.short	(.L_3 - .L_2)
	.align		4
.L_2:
        /*0010*/ 	.word	index@(_Z17matrixXvec_kernelPKdS0_Pdii)
        /*0014*/ 	.word	0x00000000


	//----- nvinfo : EIATTR_REGCOUNT
	.align		4
.L_3:
        /*0018*/ 	.byte	0x04, 0x2f
        /*001a*/ 	.short	(.L_5 - .L_4)
	.align		4
.L_4:
        /*001c*/ 	.word	index@(_Z27matrixXvec_kernel_coalescedPKdS0_Pdii)
        /*0020*/ 	.word	0x00000020


	//----- nvinfo : EIATTR_FRAME_SIZE
	.align		4
.L_5:
        /*0024*/ 	.byte	0x04, 0x11
        /*0026*/ 	.short	(.L_7 - .L_6)
	.align		4
.L_6:
        /*0028*/ 	.word	index@(_Z27matrixXvec_kernel_coalescedPKdS0_Pdii)
        /*002c*/ 	.word	0x00000000


	//----- nvinfo : EIATTR_MIN_STACK_SIZE
	.align		4
.L_7:
        /*0030*/ 	.byte	0x04, 0x12
        /*0032*/ 	.short	(.L_9 - .L_8)
	.align		4
.L_8:
        /*0034*/ 	.word	index@(_Z27matrixXvec_kernel_coalescedPKdS0_Pdii)
        /*0038*/ 	.word	0x00000000


	//----- nvinfo : EIATTR_MIN_STACK_SIZE
	.align		4
.L_9:
        /*003c*/ 	.byte	0x04, 0x12
        /*003e*/ 	.short	(.L_11 - .L_10)
	.align		4
.L_10:
        /*0040*/ 	.word	index@(_Z17matrixXvec_kernelPKdS0_Pdii)
        /*0044*/ 	.word	0x00000000
.L_11:


//--------------------- .nv.compat                --------------------------
	.section	.nv.compat,"",@"SHT_CUDA_COMPAT_INFO"
	.align	4
        /*0000*/ 	.byte	0x02, 0x09, 0x00, 0x00, 0x02, 0x02, 0x01, 0x00, 0x02, 0x05, 0x05, 0x00, 0x03, 0x07, 0x01, 0x01
        /*0010*/ 	.byte	0x02, 0x03, 0x00, 0x00, 0x02, 0x06, 0x01, 0x00, 0x04, 0x0b, 0x08, 0x00, 0x01, 0x00, 0x00, 0x00
        /*0020*/ 	.byte	0x00, 0x00, 0x00, 0x00


//--------------------- .nv.info._Z27matrixXvec_kernel_coalescedPKdS0_Pdii --------------------------
	.section	.nv.info._Z27matrixXvec_kernel_coalescedPKdS0_Pdii,"",@"SHT_CUDA_INFO"
	.sectionflags	@""
	.align	4


	//----- nvinfo : EIATTR_CUDA_API_VERSION
	.align		4
        /*0000*/ 	.byte	0x04, 0x37
        /*0002*/ 	.short	(.L_13 - .L_12)
.L_12:
        /*0004*/ 	.word	0x00000082


	//----- nvinfo : EIATTR_KPARAM_INFO
	.align		4
.L_13:
        /*0008*/ 	.byte	0x04, 0x17
        /*000a*/ 	.short	(.L_15 - .L_14)
.L_14:
        /*000c*/ 	.word	0x00000000
        /*0010*/ 	.short	0x0004
        /*0012*/ 	.short	0x001c
        /*0014*/ 	.byte	0x00, 0xf0, 0x11, 0x00


	//----- nvinfo : EIATTR_KPARAM_INFO
	.align		4
.L_15:
        /*0018*/ 	.byte	0x04, 0x17
        /*001a*/ 	.short	(.L_17 - .L_16)
.L_16:
        /*001c*/ 	.word	0x00000000
        /*0020*/ 	.short	0x0003
        /*0022*/ 	.short	0x0018
        /*0024*/ 	.byte	0x00, 0xf0, 0x11, 0x00


	//----- nvinfo : EIATTR_KPARAM_INFO
	.align		4
.L_17:
        /*0028*/ 	.byte	0x04, 0x17
        /*002a*/ 	.short	(.L_19 - .L_18)
.L_18:
        /*002c*/ 	.word	0x00000000
        /*0030*/ 	.short	0x0002
        /*0032*/ 	.short	0x0010
        /*0034*/ 	.byte	0x00, 0xf5, 0x21, 0x00


	//----- nvinfo : EIATTR_KPARAM_INFO
	.align		4
.L_19:
        /*0038*/ 	.byte	0x04, 0x17
        /*003a*/ 	.short	(.L_21 - .L_20)
.L_20:
        /*003c*/ 	.word	0x00000000
        /*0040*/ 	.short	0x0001
        /*0042*/ 	.short	0x0008
        /*0044*/ 	.byte	0x00, 0xf5, 0x21, 0x00


	//----- nvinfo : EIATTR_KPARAM_INFO
	.align		4
.L_21:
        /*0048*/ 	.byte	0x04, 0x17
        /*004a*/ 	.short	(.L_23 - .L_22)
.L_22:
        /*004c*/ 	.word	0x00000000
        /*0050*/ 	.short	0x0000
        /*0052*/ 	.short	0x0000
        /*0054*/ 	.byte	0x00, 0xf5, 0x21, 0x00


	//----- nvinfo : EIATTR_SPARSE_MMA_MASK
	.align		4
.L_23:
        /*0058*/ 	.byte	0x03, 0x50
        /*005a*/ 	.short	0x0000


	//----- nvinfo : EIATTR_MAXREG_COUNT
	.align		4
        /*005c*/ 	.byte	0x03, 0x1b
        /*005e*/ 	.short	0x00ff


	//----- nvinfo : EIATTR_MERCURY_ISA_VERSION
	.align		4
        /*0060*/ 	.byte	0x03, 0x5f
        /*0062*/ 	.short	0x0101


	//----- nvinfo : EIATTR_COOP_GROUP_MASK_REGIDS
	.align		4
        /*0064*/ 	.byte	0x04, 0x29
        /*0066*/ 	.short	(.L_25 - .L_24)


	//   ....[0]....
.L_24:
        /*0068*/ 	.word	0xffffffff


	//   ....[1]....
        /*006c*/ 	.word	0xffffffff


	//   ....[2]....
        /*0070*/ 	.word	0xffffffff


	//   ....[3]....
        /*0074*/ 	.word	0xffffffff


	//   ....[4]....
        /*0078*/ 	.word	0xffffffff


	//   ....[5]....
        /*007c*/ 	.word	0xffffffff


	//   ....[6]....
        /*0080*/ 	.word	0xffffffff


	//   ....[7]....
        /*0084*/ 	.word	0xffffffff


	//   ....[8]....
        /*0088*/ 	.word	0xffffffff


	//   ....[9]....
        /*008c*/ 	.word	0xffffffff


	//----- nvinfo : EIATTR_COOP_GROUP_INSTR_OFFSETS
	.align		4
.L_25:
        /*0090*/ 	.byte	0x04, 0x28
        /*0092*/ 	.short	(.L_27 - .L_26)


	//   ....[0]....
.L_26:
        /*0094*/ 	.word	0x00000b70


	//   ....[1]....
        /*0098*/ 	.word	0x00000b90


	//   ....[2]....
        /*009c*/ 	.word	0x00000bb0


	//   ....[3]....
        /*00a0*/ 	.word	0x00000bc0


	//   ....[4]....
        /*00a4*/ 	.word	0x00000be0


	//   ....[5]....
        /*00a8*/ 	.word	0x00000bf0


	//   ....[6]....
        /*00ac*/ 	.word	0x00000c10


	//   ....[7]....
        /*00b0*/ 	.word	0x00000c20


	//   ....[8]....
        /*00b4*/ 	.word	0x00000c40


	//   ....[9]....
        /*00b8*/ 	.word	0x00000c50


	//----- nvinfo : EIATTR_VRC_CTA_INIT_COUNT
	.align		4
.L_27:
        /*00bc*/ 	.byte	0x02, 0x4a
	.zero		1
	.zero		1


	//----- nvinfo : EIATTR_EXIT_INSTR_OFFSETS
	.align		4
        /*00c0*/ 	.byte	0x04, 0x1c
        /*00c2*/ 	.short	(.L_29 - .L_28)


	//   ....[0]....
.L_28:
        /*00c4*/ 	.word	0x00000080


	//   ....[1]....
        /*00c8*/ 	.word	0x00000c60


	//   ....[2]....
        /*00cc*/ 	.word	0x00000cb0


	//----- nvinfo : EIATTR_CRS_STACK_SIZE
	.align		4
.L_29:
        /*00d0*/ 	.byte	0x04, 0x1e
        /*00d2*/ 	.short	(.L_31 - .L_30)
.L_30:
        /*00d4*/ 	.word	0x00000000


	//----- nvinfo : EIATTR_CBANK_PARAM_SIZE
	.align		4
.L_31:
        /*00d8*/ 	.byte	0x03, 0x19
        /*00da*/ 	.short	0x0020


	//----- nvinfo : EIATTR_PARAM_CBANK
	.align		4
        /*00dc*/ 	.byte	0x04, 0x0a
        /*00de*/ 	.short	(.L_33 - .L_32)
	.align		4
.L_32:
        /*00e0*/ 	.word	index@(.nv.constant0._Z27matrixXvec_kernel_coalescedPKdS0_Pdii)
        /*00e4*/ 	.short	0x0380
        /*00e6*/ 	.short	0x0020


	//----- nvinfo : EIATTR_SW_WAR
	.align		4
.L_33:
        /*00e8*/ 	.byte	0x04, 0x36
        /*00ea*/ 	.short	(.L_35 - .L_34)
.L_34:
        /*00ec*/ 	.word	0x00000008
.L_35:


//--------------------- .nv.info._Z17matrixXvec_kernelPKdS0_Pdii --------------------------
	.section	.nv.info._Z17matrixXvec_kernelPKdS0_Pdii,"",@"SHT_CUDA_INFO"
	.sectionflags	@""
	.align	4


	//----- nvinfo : EIATTR_CUDA_API_VERSION
	.align		4
        /*0000*/ 	.byte	0x04, 0x37
        /*0002*/ 	.short	(.L_37 - .L_36)
.L_36:
        /*0004*/ 	.word	0x00000082


	//----- nvinfo : EIATTR_KPARAM_INFO
	.align		4
.L_37:
        /*0008*/ 	.byte	0x04, 0x17
        /*000a*/ 	.short	(.L_39 - .L_38)
.L_38:
        /*000c*/ 	.word	0x00000000
        /*0010*/ 	.short	0x0004
        /*0012*/ 	.short	0x001c
        /*0014*/ 	.byte	0x00, 0xf0, 0x11, 0x00


	//----- nvinfo : EIATTR_KPARAM_INFO
	.align		4
.L_39:
        /*0018*/ 	.byte	0x04, 0x17
        /*001a*/ 	.short	(.L_41 - .L_40)
.L_40:
        /*001c*/ 	.word	0x00000000
        /*0020*/ 	.short	0x0003
        /*0022*/ 	.short	0x0018
        /*0024*/ 	.byte	0x00, 0xf0, 0x11, 0x00


	//----- nvinfo : EIATTR_KPARAM_INFO
	.align		4
.L_41:
        /*0028*/ 	.byte	0x04, 0x17
        /*002a*/ 	.short	(.L_43 - .L_42)
.L_42:
        /*002c*/ 	.word	0x00000000
        /*0030*/ 	.short	0x0002
        /*0032*/ 	.short	0x0010
        /*0034*/ 	.byte	0x00, 0xf5, 0x21, 0x00


	//----- nvinfo : EIATTR_KPARAM_INFO
	.align		4
.L_43:
        /*0038*/ 	.byte	0x04, 0x17
        /*003a*/ 	.short	(.L_45 - .L_44)
.L_44:
        /*003c*/ 	.word	0x00000000
        /*0040*/ 	.short	0x0001
        /*0042*/ 	.short	0x0008
        /*0044*/ 	.byte	0x00, 0xf5, 0x21, 0x00


	//----- nvinfo : EIATTR_KPARAM_INFO
	.align		4
.L_45:
        /*0048*/ 	.byte	0x04, 0x17
        /*004a*/ 	.short	(.L_47 - .L_46)
.L_46:
        /*004c*/ 	.word	0x00000000
        /*0050*/ 	.short	0x0000
        /*0052*/ 	.short	0x0000
        /*0054*/ 	.byte	0x00, 0xf5, 0x21, 0x00


	//----- nvinfo : EIATTR_SPARSE_MMA_MASK
	.align		4
.L_47:
        /*0058*/ 	.byte	0x03, 0x50
        /*005a*/ 	.short	0x0000


	//----- nvinfo : EIATTR_MAXREG_COUNT
	.align		4
        /*005c*/ 	.byte	0x03, 0x1b
        /*005e*/ 	.short	0x00ff


	//----- nvinfo : EIATTR_MERCURY_ISA_VERSION
	.align		4
        /*0060*/ 	.byte	0x03, 0x5f
        /*0062*/ 	.short	0x0101


	//----- nvinfo : EIATTR_VRC_CTA_INIT_COUNT
	.align		4
        /*0064*/ 	.byte	0x02, 0x4a
	.zero		1
	.zero		1


	//----- nvinfo : EIATTR_EXIT_INSTR_OFFSETS
	.align		4
        /*0068*/ 	.byte	0x04, 0x1c
        /*006a*/ 	.short	(.L_49 - .L_48)


	//   ....[0]....
.L_48:
        /*006c*/ 	.word	0x00000070


	//   ....[1]....
        /*0070*/ 	.word	0x00000ac0


	//----- nvinfo : EIATTR_CBANK_PARAM_SIZE
	.align		4
.L_49:
        /*0074*/ 	.byte	0x03, 0x19
        /*0076*/ 	.short	0x0020


	//----- nvinfo : EIATTR_PARAM_CBANK
	.align		4
        /*0078*/ 	.byte	0x04, 0x0a
        /*007a*/ 	.short	(.L_51 - .L_50)
	.align		4
.L_50:
        /*007c*/ 	.word	index@(.nv.constant0._Z17matrixXvec_kernelPKdS0_Pdii)
        /*0080*/ 	.short	0x0380
        /*0082*/ 	.short	0x0020


	//----- nvinfo : EIATTR_SW_WAR
	.align		4
.L_51:
        /*0084*/ 	.byte	0x04, 0x36
        /*0086*/ 	.short	(.L_53 - .L_52)
.L_52:
        /*0088*/ 	.word	0x00000008
.L_53:


//--------------------- .nv.callgraph             --------------------------
	.section	.nv.callgraph,"",@"SHT_CUDA_CALLGRAPH"
	.align	4
	.sectionentsize	8
	.align		4
        /*0000*/ 	.word	0x00000000
	.align		4
        /*0004*/ 	.word	0xffffffff
	.align		4
        /*0008*/ 	.word	0x00000000
	.align		4
        /*000c*/ 	.word	0xfffffffe
	.align		4
        /*0010*/ 	.word	0x00000000
	.align		4
        /*0014*/ 	.word	0xfffffffd
	.align		4
        /*0018*/ 	.word	0x00000000
	.align		4
        /*001c*/ 	.word	0xfffffffc


//--------------------- .text._Z27matrixXvec_kernel_coalescedPKdS0_Pdii --------------------------
	.section	.text._Z27matrixXvec_kernel_coalescedPKdS0_Pdii,"ax",@progbits
	.align	128
        .global         _Z27matrixXvec_kernel_coalescedPKdS0_Pdii
        .type           _Z27matrixXvec_kernel_coalescedPKdS0_Pdii,@function
        .size           _Z27matrixXvec_kernel_coalescedPKdS0_Pdii,(.L_x_18 - _Z27matrixXvec_kernel_coalescedPKdS0_Pdii)
        .other          _Z27matrixXvec_kernel_coalescedPKdS0_Pdii,@"STO_CUDA_ENTRY STV_DEFAULT"
_Z27matrixXvec_kernel_coalescedPKdS0_Pdii:
.text._Z27matrixXvec_kernel_coalescedPKdS0_Pdii:
[----:B------:R-:W-:Y:S01]  /*0000*/  LDC R1, c[0x0][0x37c] ;  /* 0x0000df00ff017b82 */ /* 0x000fe20000000800 */
[----:B------:R-:W0:Y:S07]  /*0010*/  S2R R3, SR_TID.X ;  /* 0x0000000000037919 */ /* 0x000e2e0000002100 */
[----:B------:R-:W0:Y:S01]  /*0020*/  S2UR UR4, SR_CTAID.X ;  /* 0x00000000000479c3 */ /* 0x000e220000002500 */
[----:B------:R-:W1:Y:S07]  /*0030*/  LDCU UR5, c[0x0][0x398] ;  /* 0x00007300ff0577ac */ /* 0x000e6e0008000800 */
[----:B------:R-:W0:Y:S02]  /*0040*/  LDC R0, c[0x0][0x360] ;  /* 0x0000d800ff007b82 */ /* 0x000e240000000800 */
[----:B0-----:R-:W-:-:S05]  /*0050*/  IMAD R0, R0, UR4, R3 ;  /* 0x0000000400007c24 */ /* 0x001fca000f8e0203 */
[----:B------:R-:W-:-:S04]  /*0060*/  SHF.R.U32.HI R0, RZ, 0x5, R0 ;  /* 0x00000005ff007819 */ /* 0x000fc80000011600 */
[----:B-1----:R-:W-:-:S13]  /*0070*/  ISETP.GE.AND P0, PT, R0, UR5, PT ;  /* 0x0000000500007c0c */ /* 0x002fda000bf06270 */
[----:B------:R-:W-:Y:S05]  /*0080*/  @P0 EXIT ;  /* 0x000000000000094d */ /* 0x000fea0003800000 */
[----:B------:R-:W0:Y:S01]  /*0090*/  LDCU UR6, c[0x0][0x39c] ;  /* 0x00007380ff0677ac */ /* 0x000e220008000800 */
[----:B------:R-:W-:Y:S01]  /*00a0*/  LOP3.LUT R3, R3, 0x1f, RZ, 0xc0, !PT ;  /* 0x0000001f03037812 */ /* 0x000fe200078ec0ff */
[----:B------:R-:W-:Y:S01]  /*00b0*/  BSSY.RECONVERGENT B0, `(.L_x_0) ;  /* 0x00000ab000007945 */ /* 0x000fe20003800200 */
[----:B------:R-:W-:Y:S01]  /*00c0*/  CS2R R20, SRZ ;  /* 0x0000000000147805 */ /* 0x000fe2000001ff00 */
[----:B------:R-:W1:Y:S01]  /*00d0*/  LDCU.64 UR4, c[0x0][0x358] ;  /* 0x00006b00ff0477ac */ /* 0x000e620008000a00 */
[----:B0-----:R-:W-:-:S13]  /*00e0*/  ISETP.GE.AND P0, PT, R3, UR6, PT ;  /* 0x0000000603007c0c */ /* 0x001fda000bf06270 */
[----:B-1----:R-:W-:Y:S05]  /*00f0*/  @P0 BRA `(.L_x_1) ;  /* 0x0000000800980947 */ /* 0x002fea0003800000 */
[----:B------:R-:W-:Y:S01]  /*0100*/  LOP3.LUT R2, RZ, R3, RZ, 0x33, !PT ;  /* 0x00000003ff027212 */ /* 0x000fe200078e33ff */
[----:B------:R-:W-:Y:S01]  /*0110*/  BSSY.RECONVERGENT B1, `(.L_x_2) ;  /* 0x000004f000017945 */ /* 0x000fe20003800200 */
[----:B------:R-:W-:Y:S01]  /*0120*/  IMAD.MOV.U32 R25, RZ, RZ, R3 ;  /* 0x000000ffff197224 */ /* 0x000fe200078e0003 */
[----:B------:R-:W-:Y:S02]  /*0130*/  CS2R R20, SRZ ;  /* 0x0000000000147805 */ /* 0x000fe4000001ff00 */
[----:B------:R-:W-:-:S05]  /*0140*/  VIADD R5, R2, UR6 ;  /* 0x0000000602057c36 */ /* 0x000fca0008000000 */
[C---:B------:R-:W-:Y:S02]  /*0150*/  ISETP.GE.U32.AND P1, PT, R5.reuse, 0x1e0, PT ;  /* 0x000001e00500780c */ /* 0x040fe40003f26070 */
[----:B------:R-:W-:-:S04]  /*0160*/  LEA.HI R2, R5, 0x1, RZ, 0x1b ;  /* 0x0000000105027811 */ /* 0x000fc800078fd8ff */
[----:B------:R-:W-:-:S04]  /*0170*/  LOP3.LUT R4, R2, 0xf, RZ, 0xc0, !PT ;  /* 0x0000000f02047812 */ /* 0x000fc800078ec0ff */
[----:B------:R-:W-:-:S03]  /*0180*/  ISETP.NE.AND P0, PT, R4, RZ, PT ;  /* 0x000000ff0400720c */ /* 0x000fc60003f05270 */
[----:B------:R-:W-:Y:S10]  /*0190*/  @!P1 BRA `(.L_x_3) ;  /* 0x0000000400189947 */ /* 0x000ff40003800000 */
[----:B------:R-:W0:Y:S01]  /*01a0*/  LDC.64 R8, c[0x0][0x388] ;  /* 0x0000e200ff087b82 */ /* 0x000e220000000a00 */
[----:B------:R-:W-:Y:S01]  /*01b0*/  LOP3.LUT R24, R2, 0xffffff0, RZ, 0xc0, !PT ;  /* 0x0ffffff002187812 */ /* 0x000fe200078ec0ff */
[--C-:B------:R-:W-:Y:S01]  /*01c0*/  IMAD R5, R0, UR6, R3.reuse ;  /* 0x0000000600057c24 */ /* 0x100fe2000f8e0203 */
[----:B------:R-:W-:Y:S01]  /*01d0*/  CS2R R20, SRZ ;  /* 0x0000000000147805 */ /* 0x000fe2000001ff00 */
[----:B------:R-:W-:Y:S02]  /*01e0*/  IMAD.MOV.U32 R25, RZ, RZ, R3 ;  /* 0x000000ffff197224 */ /* 0x000fe400078e0003 */
[----:B------:R-:W-:Y:S02]  /*01f0*/  IMAD.MOV R24, RZ, RZ, -R24 ;  /* 0x000000ffff187224 */ /* 0x000fe400078e0a18 */
[----:B------:R-:W1:Y:S01]  /*0200*/  LDC.64 R6, c[0x0][0x380] ;  /* 0x0000e000ff067b82 */ /* 0x000e620000000a00 */
[----:B0-----:R-:W-:-:S03]  /*0210*/  IMAD.WIDE.U32 R8, R3, 0x8, R8 ;  /* 0x0000000803087825 */ /* 0x001fc600078e0008 */
[----:B------:R-:W-:Y:S02]  /*0220*/  IADD3 R12, P2, PT, R8, 0x800, RZ ;  /* 0x00000800080c7810 */ /* 0x000fe40007f5e0ff */
[----:B-1----:R-:W-:Y:S02]  /*0230*/  IADD3 R6, P1, PT, R6, 0x800, RZ ;  /* 0x0000080006067810 */ /* 0x002fe40007f3e0ff */
[----:B------:R-:W-:-:S03]  /*0240*/  IADD3.X R13, PT, PT, RZ, R9, RZ, P2, !PT ;  /* 0x00000009ff0d7210 */ /* 0x000fc600017fe4ff */
[----:B------:R-:W-:-:S08]  /*0250*/  IMAD.X R7, RZ, RZ, R7, P1 ;  /* 0x000000ffff077224 */ /* 0x000fd000008e0607 */
.L_x_4:
[----:B------:R-:W-:Y:S01]  /*0260*/  IMAD.WIDE R26, R5, 0x8, R6 ;  /* 0x00000008051a7825 */ /* 0x000fe200078e0206 */
[----:B------:R-:W-:-:S03]  /*0270*/  MOV R9, R13 ;  /* 0x0000000d00097202 */ /* 0x000fc60000000f00 */
[----:B------:R-:W-:Y:S01]  /*0280*/  IMAD.MOV.U32 R8, RZ, RZ, R12 ;  /* 0x000000ffff087224 */ /* 0x000fe200078e000c */
[----:B------:R-:W2:Y:S04]  /*0290*/  LDG.E.64 R10, desc[UR4][R26.64+-0x700] ;  /* 0xfff900041a0a7981 */ /* 0x000ea8000c1e1b00 */
[----:B------:R-:W3:Y:S04]  /*02a0*/  LDG.E.64 R16, desc[UR4][R8.64+-0x800] ;  /* 0xfff8000408107981 */ /* 0x000ee8000c1e1b00 */
[----:B------:R-:W3:Y:S04]  /*02b0*/  LDG.E.64 R12, desc[UR4][R26.64+-0x800] ;  /* 0xfff800041a0c7981 */ /* 0x000ee8000c1e1b00 */
[----:B------:R-:W2:Y:S04]  /*02c0*/  LDG.E.64 R14, desc[UR4][R8.64+-0x700] ;  /* 0xfff90004080e7981 */ /* 0x000ea8000c1e1b00 */
[----:B------:R-:W4:Y:S04]  /*02d0*/  LDG.E.64 R18, desc[UR4][R8.64+-0x600] ;  /* 0xfffa000408127981 */ /* 0x000f28000c1e1b00 */
[----:B------:R-:W5:Y:S01]  /*02e0*/  LDG.E.64 R22, desc[UR4][R8.64+0x700] ;  /* 0x0007000408167981 */ /* 0x000f62000c1e1b00 */
[----:B---3--:R-:W-:-:S03]  /*02f0*/  DFMA R16, R12, R16, R20 ;  /* 0x000000100c10722b */ /* 0x008fc60000000014 */
[----:B------:R-:W4:Y:S04]  /*0300*/  LDG.E.64 R12, desc[UR4][R26.64+-0x600] ;  /* 0xfffa00041a0c7981 */ /* 0x000f28000c1e1b00 */
[----:B------:R-:W5:Y:S01]  /*0310*/  LDG.E.64 R20, desc[UR4][R26.64+0x700] ;  /* 0x000700041a147981 */ /* 0x000f62000c1e1b00 */
[----:B--2---:R-:W-:-:S03]  /*0320*/  DFMA R14, R10, R14, R16 ;  /* 0x0000000e0a0e722b */ /* 0x004fc60000000010 */
[----:B------:R-:W2:Y:S04]  /*0330*/  LDG.E.64 R16, desc[UR4][R8.64+-0x500] ;  /* 0xfffb000408107981 */ /* 0x000ea8000c1e1b00 */
[----:B------:R-:W2:Y:S01]  /*0340*/  LDG.E.64 R10, desc[UR4][R26.64+-0x500] ;  /* 0xfffb00041a0a7981 */ /* 0x000ea2000c1e1b00 */
[----:B----4-:R-:W-:-:S03]  /*0350*/  DFMA R18, R12, R18, R14 ;  /* 0x000000120c12722b */ /* 0x010fc6000000000e */
[----:B------:R-:W3:Y:S04]  /*0360*/  LDG.E.64 R14, desc[UR4][R8.64+-0x400] ;  /* 0xfffc0004080e7981 */ /* 0x000ee8000c1e1b00 */
[----:B------:R-:W3:Y:S01]  /*0370*/  LDG.E.64 R12, desc[UR4][R26.64+-0x400] ;  /* 0xfffc00041a0c7981 */ /* 0x000ee2000c1e1b00 */
[----:B--2---:R-:W-:-:S03]  /*0380*/  DFMA R16, R10, R16, R18 ;  /* 0x000000100a10722b */ /* 0x004fc60000000012 */
[----:B------:R-:W2:Y:S04]  /*0390*/  LDG.E.64 R18, desc[UR4][R8.64+-0x300] ;  /* 0xfffd000408127981 */ /* 0x000ea8000c1e1b00 */
[----:B------:R-:W2:Y:S01]  /*03a0*/  LDG.E.64 R10, desc[UR4][R26.64+-0x300] ;  /* 0xfffd00041a0a7981 */ /* 0x000ea2000c1e1b00 */
[----:B---3--:R-:W-:-:S03]  /*03b0*/  DFMA R14, R12, R14, R16 ;  /* 0x0000000e0c0e722b */ /* 0x008fc60000000010 */
        /* <DEDUP_REMOVED lines=26> */
[----:B------:R-:W-:Y:S01]  /*0560*/  VIADD R24, R24, 0x10 ;  /* 0x0000001018187836 */ /* 0x000fe20000000000 */
[----:B--2---:R-:W-:-:S04]  /*0570*/  DFMA R10, R12, R10, R14 ;  /* 0x0000000a0c0a722b */ /* 0x004fc8000000000e */
[----:B------:R-:W-:Y:S02]  /*0580*/  ISETP.NE.AND P1, PT, R24, RZ, PT ;  /* 0x000000ff1800720c */ /* 0x000fe40003f25270 */
[----:B------:R-:W-:Y:S01]  /*0590*/  IADD3 R12, P2, PT, R8, 0x1000, RZ ;  /* 0x00001000080c7810 */ /* 0x000fe20007f5e0ff */
[----:B------:R-:W-:Y:S01]  /*05a0*/  VIADD R25, R25, 0x200 ;  /* 0x0000020019197836 */ /* 0x000fe20000000000 */
[----:B------:R-:W-:-:S03]  /*05b0*/  IADD3 R5, PT, PT, R5, 0x200, RZ ;  /* 0x0000020005057810 */ /* 0x000fc60007ffe0ff */
[----:B------:R-:W-:Y:S01]  /*05c0*/  IMAD.X R13, RZ, RZ, R9, P2 ;  /* 0x000000ffff0d7224 */ /* 0x000fe200010e0609 */
[----:B---3--:R-:W-:-:S08]  /*05d0*/  DFMA R10, R18, R16, R10 ;  /* 0x00000010120a722b */ /* 0x008fd0000000000a */
[----:B-----5:R-:W-:Y:S01]  /*05e0*/  DFMA R20, R20, R22, R10 ;  /* 0x000000161414722b */ /* 0x020fe2000000000a */
[----:B------:R-:W-:Y:S10]  /*05f0*/  @P1 BRA `(.L_x_4) ;  /* 0xfffffffc00181947 */ /* 0x000ff4000383ffff */
.L_x_3:
[----:B------:R-:W-:Y:S05]  /*0600*/  BSYNC.RECONVERGENT B1 ;  /* 0x0000000000017941 */ /* 0x000fea0003800200 */
.L_x_2:
[----:B------:R-:W-:Y:S05]  /*0610*/  @!P0 BRA `(.L_x_1) ;  /* 0x0000000400508947 */ /* 0x000fea0003800000 */
[----:B------:R-:W-:Y:S01]  /*0620*/  ISETP.GE.U32.AND P0, PT, R4, 0x8, PT ;  /* 0x000000080400780c */ /* 0x000fe20003f06070 */
[----:B------:R-:W-:Y:S01]  /*0630*/  BSSY.RECONVERGENT B1, `(.L_x_5) ;  /* 0x0000023000017945 */ /* 0x000fe20003800200 */
[----:B------:R-:W-:-:S04]  /*0640*/  LOP3.LUT R22, R2, 0x7, RZ, 0xc0, !PT ;  /* 0x0000000702167812 */ /* 0x000fc800078ec0ff */
[----:B------:R-:W-:-:S07]  /*0650*/  ISETP.NE.AND P1, PT, R22, RZ, PT ;  /* 0x000000ff1600720c */ /* 0x000fce0003f25270 */
[----:B------:R-:W-:Y:S06]  /*0660*/  @!P0 BRA `(.L_x_6) ;  /* 0x00000000007c8947 */ /* 0x000fec0003800000 */
[----:B------:R-:W0:Y:S01]  /*0670*/  LDC.64 R6, c[0x0][0x388] ;  /* 0x0000e200ff067b82 */ /* 0x000e220000000a00 */
[----:B------:R-:W1:Y:S07]  /*0680*/  LDCU UR7, c[0x0][0x39c] ;  /* 0x00007380ff0777ac */ /* 0x000e6e0008000800 */
[----:B------:R-:W2:Y:S01]  /*0690*/  LDC.64 R4, c[0x0][0x380] ;  /* 0x0000e000ff047b82 */ /* 0x000ea20000000a00 */
[----:B-1----:R-:W-:Y:S02]  /*06a0*/  IMAD R9, R0, UR7, R25 ;  /* 0x0000000700097c24 */ /* 0x002fe4000f8e0219 */
[----:B0-----:R-:W-:-:S05]  /*06b0*/  IMAD.WIDE.U32 R6, R25, 0x8, R6 ;  /* 0x0000000819067825 */ /* 0x001fca00078e0006 */
[----:B------:R-:W3:Y:S01]  /*06c0*/  LDG.E.64 R18, desc[UR4][R6.64] ;  /* 0x0000000406127981 */ /* 0x000ee2000c1e1b00 */
[----:B--2---:R-:W-:-:S03]  /*06d0*/  IMAD.WIDE R4, R9, 0x8, R4 ;  /* 0x0000000809047825 */ /* 0x004fc600078e0204 */
[----:B------:R-:W2:Y:S04]  /*06e0*/  LDG.E.64 R12, desc[UR4][R6.64+0x200] ;  /* 0x00020004060c7981 */ /* 0x000ea8000c1e1b00 */
[----:B------:R-:W3:Y:S04]  /*06f0*/  LDG.E.64 R16, desc[UR4][R4.64] ;  /* 0x0000000404107981 */ /* 0x000ee8000c1e1b00 */
[----:B------:R-:W4:Y:S04]  /*0700*/  LDG.E.64 R8, desc[UR4][R6.64+0x100] ;  /* 0x0001000406087981 */ /* 0x000f28000c1e1b00 */
[----:B------:R-:W4:Y:S04]  /*0710*/  LDG.E.64 R10, desc[UR4][R4.64+0x100] ;  /* 0x00010004040a7981 */ /* 0x000f28000c1e1b00 */
[----:B------:R-:W2:Y:S04]  /*0720*/  LDG.E.64 R14, desc[UR4][R4.64+0x200] ;  /* 0x00020004040e7981 */ /* 0x000ea8000c1e1b00 */
[----:B------:R-:W5:Y:S04]  /*0730*/  LDG.E.64 R26, desc[UR4][R6.64+0x700] ;  /* 0x00070004061a7981 */ /* 0x000f68000c1e1b00 */
[----:B------:R-:W5:Y:S01]  /*0740*/  LDG.E.64 R28, desc[UR4][R4.64+0x700] ;  /* 0x00070004041c7981 */ /* 0x000f62000c1e1b00 */
[----:B---3--:R-:W-:-:S03]  /*0750*/  DFMA R20, R16, R18, R20 ;  /* 0x000000121014722b */ /* 0x008fc60000000014 */
[----:B------:R-:W3:Y:S04]  /*0760*/  LDG.E.64 R16, desc[UR4][R6.64+0x300] ;  /* 0x0003000406107981 */ /* 0x000ee8000c1e1b00 */
[----:B------:R-:W3:Y:S01]  /*0770*/  LDG.E.64 R18, desc[UR4][R4.64+0x300] ;  /* 0x0003000404127981 */ /* 0x000ee2000c1e1b00 */
[----:B----4-:R-:W-:-:S03]  /*0780*/  DFMA R20, R10, R8, R20 ;  /* 0x000000080a14722b */ /* 0x010fc60000000014 */
[----:B------:R-:W4:Y:S04]  /*0790*/  LDG.E.64 R8, desc[UR4][R6.64+0x400] ;  /* 0x0004000406087981 */ /* 0x000f28000c1e1b00 */
[----:B------:R-:W4:Y:S01]  /*07a0*/  LDG.E.64 R10, desc[UR4][R4.64+0x400] ;  /* 0x00040004040a7981 */ /* 0x000f22000c1e1b00 */
[----:B--2---:R-:W-:-:S03]  /*07b0*/  DFMA R20, R14, R12, R20 ;  /* 0x0000000c0e14722b */ /* 0x004fc60000000014 */
[----:B------:R-:W2:Y:S04]  /*07c0*/  LDG.E.64 R12, desc[UR4][R6.64+0x500] ;  /* 0x00050004060c7981 */ /* 0x000ea8000c1e1b00 */
[----:B------:R-:W2:Y:S01]  /*07d0*/  LDG.E.64 R14, desc[UR4][R4.64+0x500] ;  /* 0x00050004040e7981 */ /* 0x000ea2000c1e1b00 */
[----:B---3--:R-:W-:-:S03]  /*07e0*/  DFMA R16, R18, R16, R20 ;  /* 0x000000101210722b */ /* 0x008fc60000000014 */
[----:B------:R-:W3:Y:S04]  /*07f0*/  LDG.E.64 R20, desc[UR4][R6.64+0x600] ;  /* 0x0006000406147981 */ /* 0x000ee8000c1e1b00 */
[----:B------:R-:W3:Y:S01]  /*0800*/  LDG.E.64 R18, desc[UR4][R4.64+0x600] ;  /* 0x0006000404127981 */ /* 0x000ee2000c1e1b00 */
[----:B----4-:R-:W-:-:S08]  /*0810*/  DFMA R8, R10, R8, R16 ;  /* 0x000000080a08722b */ /* 0x010fd00000000010 */
[----:B--2---:R-:W-:Y:S01]  /*0820*/  DFMA R8, R14, R12, R8 ;  /* 0x0000000c0e08722b */ /* 0x004fe20000000008 */
[----:B------:R-:W-:-:S07]  /*0830*/  VIADD R25, R25, 0x100 ;  /* 0x0000010019197836 */ /* 0x000fce0000000000 */
[----:B---3--:R-:W-:-:S08]  /*0840*/  DFMA R20, R18, R20, R8 ;  /* 0x000000141214722b */ /* 0x008fd00000000008 */
[----:B-----5:R-:W-:-:S11]  /*0850*/  DFMA R20, R28, R26, R20 ;  /* 0x0000001a1c14722b */ /* 0x020fd60000000014 */
.L_x_6:
[----:B------:R-:W-:Y:S05]  /*0860*/  BSYNC.RECONVERGENT B1 ;  /* 0x0000000000017941 */ /* 0x000fea0003800200 */
.L_x_5:
        /* <DEDUP_REMOVED lines=14> */
[----:B------:R-:W4:Y:S04]  /*0950*/  LDG.E.64 R4, desc[UR4][R22.64] ;  /* 0x0000000416047981 */ /* 0x000f28000c1e1b00 */
[----:B------:R-:W4:Y:S04]  /*0960*/  LDG.E.64 R6, desc[UR4][R26.64] ;  /* 0x000000041a067981 */ /* 0x000f28000c1e1b00 */
[----:B------:R-:W3:Y:S04]  /*0970*/  LDG.E.64 R10, desc[UR4][R26.64+0x100] ;  /* 0x000100041a0a7981 */ /* 0x000ee8000c1e1b00 */
[----:B------:R-:W2:Y:S04]  /*0980*/  LDG.E.64 R14, desc[UR4][R26.64+0x200] ;  /* 0x000200041a0e7981 */ /* 0x000ea8000c1e1b00 */
[----:B------:R-:W5:Y:S04]  /*0990*/  LDG.E.64 R16, desc[UR4][R22.64+0x300] ;  /* 0x0003000416107981 */ /* 0x000f68000c1e1b00 */
[----:B------:R-:W5:Y:S01]  /*09a0*/  LDG.E.64 R18, desc[UR4][R26.64+0x300] ;  /* 0x000300041a127981 */ /* 0x000f62000c1e1b00 */
[----:B------:R-:W-:Y:S01]  /*09b0*/  VIADD R25, R25, 0x80 ;  /* 0x0000008019197836 */ /* 0x000fe20000000000 */
[----:B----4-:R-:W-:-:S08]  /*09c0*/  DFMA R4, R6, R4, R20 ;  /* 0x000000040604722b */ /* 0x010fd00000000014 */
[----:B---3--:R-:W-:-:S08]  /*09d0*/  DFMA R4, R10, R8, R4 ;  /* 0x000000080a04722b */ /* 0x008fd00000000004 */
[----:B--2---:R-:W-:-:S08]  /*09e0*/  DFMA R4, R14, R12, R4 ;  /* 0x0000000c0e04722b */ /* 0x004fd00000000004 */
[----:B-----5:R-:W-:-:S11]  /*09f0*/  DFMA R20, R18, R16, R4 ;  /* 0x000000101214722b */ /* 0x020fd60000000004 */
.L_x_8:
[----:B------:R-:W-:Y:S05]  /*0a00*/  BSYNC.RECONVERGENT B1 ;  /* 0x0000000000017941 */ /* 0x000fea0003800200 */
.L_x_7:
[----:B------:R-:W-:Y:S05]  /*0a10*/  @!P1 BRA `(.L_x_1) ;  /* 0x0000000000509947 */ /* 0x000fea0003800000 */
[----:B------:R-:W0:Y:S01]  /*0a20*/  LDC.64 R6, c[0x0][0x388] ;  /* 0x0000e200ff067b82 */ /* 0x000e220000000a00 */
[----:B------:R-:W1:Y:S01]  /*0a30*/  LDCU UR7, c[0x0][0x39c] ;  /* 0x00007380ff0777ac */ /* 0x000e620008000800 */
[----:B------:R-:W-:-:S06]  /*0a40*/  IMAD.MOV R2, RZ, RZ, -R2 ;  /* 0x000000ffff027224 */ /* 0x000fcc00078e0a02 */
[----:B------:R-:W2:Y:S01]  /*0a50*/  LDC.64 R4, c[0x0][0x380] ;  /* 0x0000e000ff047b82 */ /* 0x000ea20000000a00 */
[----:B-1----:R-:W-:Y:S02]  /*0a60*/  IMAD R11, R0, UR7, R25 ;  /* 0x00000007000b7c24 */ /* 0x002fe4000f8e0219 */
[----:B0-----:R-:W-:-:S04]  /*0a70*/  IMAD.WIDE.U32 R6, R25, 0x8, R6 ;  /* 0x0000000819067825 */ /* 0x001fc800078e0006 */
[----:B------:R-:W-:Y:S01]  /*0a80*/  IMAD.MOV.U32 R13, RZ, RZ, R7 ;  /* 0x000000ffff0d7224 */ /* 0x000fe200078e0007 */
[----:B------:R-:W-:-:S07]  /*0a90*/  MOV R10, R6 ;  /* 0x00000006000a7202 */ /* 0x000fce0000000f00 */
.L_x_9:
[----:B--2---:R-:W-:Y:S01]  /*0aa0*/  IMAD.WIDE R6, R11, 0x8, R4 ;  /* 0x000000080b067825 */ /* 0x004fe200078e0204 */
[----:B------:R-:W-:-:S03]  /*0ab0*/  MOV R8, R10 ;  /* 0x0000000a00087202 */ /* 0x000fc60000000f00 */
[----:B------:R-:W-:Y:S02]  /*0ac0*/  IMAD.MOV.U32 R9, RZ, RZ, R13 ;  /* 0x000000ffff097224 */ /* 0x000fe400078e000d */
[----:B------:R-:W2:Y:S04]  /*0ad0*/  LDG.E.64 R6, desc[UR4][R6.64] ;  /* 0x0000000406067981 */ /* 0x000ea8000c1e1b00 */
[----:B------:R-:W2:Y:S01]  /*0ae0*/  LDG.E.64 R8, desc[UR4][R8.64] ;  /* 0x0000000408087981 */ /* 0x000ea2000c1e1b00 */
[----:B------:R-:W-:Y:S01]  /*0af0*/  VIADD R2, R2, 0x1 ;  /* 0x0000000102027836 */ /* 0x000fe20000000000 */
[----:B------:R-:W-:Y:S02]  /*0b00*/  IADD3 R10, P1, PT, R10, 0x100, RZ ;  /* 0x000001000a0a7810 */ /* 0x000fe40007f3e0ff */
[----:B------:R-:W-:-:S02]  /*0b10*/  IADD3 R11, PT, PT, R11, 0x20, RZ ;  /* 0x000000200b0b7810 */ /* 0x000fc40007ffe0ff */
[----:B------:R-:W-:Y:S01]  /*0b20*/  ISETP.NE.AND P0, PT, R2, RZ, PT ;  /* 0x000000ff0200720c */ /* 0x000fe20003f05270 */
[----:B------:R-:W-:Y:S01]  /*0b30*/  IMAD.X R13, RZ, RZ, R13, P1 ;  /* 0x000000ffff0d7224 */ /* 0x000fe200008e060d */
[----:B--2---:R-:W-:-:S11]  /*0b40*/  DFMA R20, R6, R8, R20 ;  /* 0x000000080614722b */ /* 0x004fd60000000014 */
[----:B------:R-:W-:Y:S05]  /*0b50*/  @P0 BRA `(.L_x_9) ;  /* 0xfffffffc00d00947 */ /* 0x000fea000383ffff */
.L_x_1:
[----:B------:R-:W-:Y:S05]  /*0b60*/  BSYNC.RECONVERGENT B0 ;  /* 0x0000000000007941 */ /* 0x000fea0003800200 */
.L_x_0:
[----:B------:R-:W-:Y:S01]  /*0b70*/  SHFL.DOWN PT, R5, R21, 0x10, 0x1f ;  /* 0x0a001f0015057f89 */ /* 0x000fe200000e0000 */
[----:B------:R-:W-:-:S03]  /*0b80*/  ISETP.NE.AND P0, PT, R3, RZ, PT ;  /* 0x000000ff0300720c */ /* 0x000fc60003f05270 */
[----:B------:R-:W0:Y:S02]  /*0b90*/  SHFL.DOWN PT, R4, R20, 0x10, 0x1f ;  /* 0x0a001f0014047f89 */ /* 0x000e2400000e0000 */
[----:B0-----:R-:W-:-:S07]  /*0ba0*/  DADD R4, R4, R20 ;  /* 0x0000000004047229 */ /* 0x001fce0000000014 */
[----:B------:R-:W-:Y:S04]  /*0bb0*/  SHFL.DOWN PT, R7, R5, 0x8, 0x1f ;  /* 0x09001f0005077f89 */ /* 0x000fe800000e0000 */
        /* <DEDUP_REMOVED lines=8> */
[----:B------:R0:W1:Y:S04]  /*0c40*/  SHFL.DOWN PT, R3, R11, 0x1, 0x1f ;  /* 0x08201f000b037f89 */ /* 0x00006800000e0000 */
[----:B------:R0:W2:Y:S01]  /*0c50*/  SHFL.DOWN PT, R2, R10, 0x1, 0x1f ;  /* 0x08201f000a027f89 */ /* 0x0000a200000e0000 */
[----:B------:R-:W-:Y:S05]  /*0c60*/  @P0 EXIT ;  /* 0x000000000000094d */ /* 0x000fea0003800000 */
[----:B------:R-:W3:Y:S01]  /*0c70*/  LDC.64 R4, c[0x0][0x390] ;  /* 0x0000e400ff047b82 */ /* 0x000ee20000000a00 */
[----:B012---:R-:W-:Y:S01]  /*0c80*/  DADD R10, R10, R2 ;  /* 0x000000000a0a7229 */ /* 0x007fe20000000002 */
[----:B---3--:R-:W-:-:S06]  /*0c90*/  IMAD.WIDE.U32 R2, R0, 0x8, R4 ;  /* 0x0000000800027825 */ /* 0x008fcc00078e0004 */
[----:B------:R-:W-:Y:S01]  /*0ca0*/  STG.E.64 desc[UR4][R2.64], R10 ;  /* 0x0000000a02007986 */ /* 0x000fe2000c101b04 */
[----:B------:R-:W-:Y:S05]  /*0cb0*/  EXIT ;  /* 0x000000000000794d */ /* 0x000fea0003800000 */
.L_x_10:
[----:B------:R-:W-:-:S00]  /*0cc0*/  BRA `(.L_x_10) ;  /* 0xfffffffc00fc7947 */ /* 0x000fc0000383ffff */
[----:B------:R-:W-:-:S00]  /*0cd0*/  NOP ;  /* 0x0000000000007918 */ /* 0x000fc00000000000 */
        /* <DEDUP_REMOVED lines=10> */
.L_x_18:


//--------------------- .text._Z17matrixXvec_kernelPKdS0_Pdii --------------------------
	.section	.text._Z17matrixXvec_kernelPKdS0_Pdii,"ax",@progbits
	.align	128
        .global         _Z17matrixXvec_kernelPKdS0_Pdii
        .type           _Z17matrixXvec_kernelPKdS0_Pdii,@function
        .size           _Z17matrixXvec_kernelPKdS0_Pdii,(.L_x_19 - _Z17matrixXvec_kernelPKdS0_Pdii)
        .other          _Z17matrixXvec_kernelPKdS0_Pdii,@"STO_CUDA_ENTRY STV_DEFAULT"
_Z17matrixXvec_kernelPKdS0_Pdii:
.text._Z17matrixXvec_kernelPKdS0_Pdii:
[----:B------:R-:W-:Y:S01]  /*0000*/  LDC R1, c[0x0][0x37c] ;  /* 0x0000df00ff017b82 */ /* 0x000fe20000000800 */
[----:B------:R-:W0:Y:S07]  /*0010*/  S2R R3, SR_TID.X ;  /* 0x0000000000037919 */ /* 0x000e2e0000002100 */
[----:B------:R-:W0:Y:S01]  /*0020*/  S2UR UR4, SR_CTAID.X ;  /* 0x00000000000479c3 */ /* 0x000e220000002500 */
[----:B------:R-:W1:Y:S07]  /*0030*/  LDCU UR5, c[0x0][0x398] ;  /* 0x00007300ff0577ac */ /* 0x000e6e0008000800 */
[----:B------:R-:W0:Y:S02]  /*0040*/  LDC R0, c[0x0][0x360] ;  /* 0x0000d800ff007b82 */ /* 0x000e240000000800 */
[----:B0-----:R-:W-:-:S05]  /*0050*/  IMAD R0, R0, UR4, R3 ;  /* 0x0000000400007c24 */ /* 0x001fca000f8e0203 */
[----:B-1----:R-:W-:-:S13]  /*0060*/  ISETP.GE.AND P0, PT, R0, UR5, PT ;  /* 0x0000000500007c0c */ /* 0x002fda000bf06270 */
[----:B------:R-:W-:Y:S05]  /*0070*/  @P0 EXIT ;  /* 0x000000000000094d */ /* 0x000fea0003800000 */
[----:B------:R-:W0:Y:S01]  /*0080*/  LDCU UR8, c[0x0][0x39c] ;  /* 0x00007380ff0877ac */ /* 0x000e220008000800 */
[----:B------:R-:W-:Y:S01]  /*0090*/  CS2R R24, SRZ ;  /* 0x0000000000187805 */ /* 0x000fe2000001ff00 */
[----:B------:R-:W1:Y:S01]  /*00a0*/  LDCU.64 UR16, c[0x0][0x358] ;  /* 0x00006b00ff1077ac */ /* 0x000e620008000a00 */
[----:B0-----:R-:W-:-:S09]  /*00b0*/  UISETP.GE.AND UP0, UPT, UR8, 0x1, UPT ;  /* 0x000000010800788c */ /* 0x001fd2000bf06270 */
[----:B-1----:R-:W-:Y:S05]  /*00c0*/  BRA.U !UP0, `(.L_x_11) ;  /* 0x0000000908707547 */ /* 0x002fea000b800000 */
[----:B------:R-:W-:Y:S01]  /*00d0*/  UISETP.GE.U32.AND UP1, UPT, UR8, 0x10, UPT ;  /* 0x000000100800788c */ /* 0x000fe2000bf26070 */
[----:B------:R-:W-:Y:S01]  /*00e0*/  HFMA2 R3, -RZ, RZ, 0, 0 ;  /* 0x00000000ff037431 */ /* 0x000fe200000001ff */
[----:B------:R-:W-:Y:S02]  /*00f0*/  ULOP3.LUT UR9, UR8, 0xf, URZ, 0xc0, !UPT ;  /* 0x0000000f08097892 */ /* 0x000fe4000f8ec0ff */
[----:B------:R-:W-:Y:S01]  /*0100*/  IMAD R2, R0, UR8, RZ ;  /* 0x0000000800027c24 */ /* 0x000fe2000f8e02ff */
[----:B------:R-:W-:Y:S01]  /*0110*/  CS2R R24, SRZ ;  /* 0x0000000000187805 */ /* 0x000fe2000001ff00 */
[----:B------:R-:W-:-:S03]  /*0120*/  UISETP.NE.AND UP0, UPT, UR9, URZ, UPT ;  /* 0x000000ff0900728c */ /* 0x000fc6000bf05270 */
[----:B------:R-:W-:Y:S08]  /*0130*/  BRA.U !UP1, `(.L_x_12) ;  /* 0x00000005091c7547 */ /* 0x000ff0000b800000 */
[----:B------:R-:W0:Y:S01]  /*0140*/  LDCU.128 UR12, c[0x0][0x380] ;  /* 0x00007000ff0c77ac */ /* 0x000e220008000c00 */
[----:B------:R-:W-:Y:S01]  /*0150*/  IMAD.MOV.U32 R26, RZ, RZ, R2 ;  /* 0x000000ffff1a7224 */ /* 0x000fe200078e0002 */
[----:B------:R-:W-:Y:S01]  /*0160*/  CS2R R24, SRZ ;  /* 0x0000000000187805 */ /* 0x000fe2000001ff00 */
[----:B------:R-:W-:-:S04]  /*0170*/  ULOP3.LUT UR10, UR8, 0x7ffffff0, URZ, 0xc0, !UPT ;  /* 0x7ffffff0080a7892 */ /* 0x000fc8000f8ec0ff */
[----:B------:R-:W-:Y:S02]  /*0180*/  UIADD3 UR11, UPT, UPT, -UR10, URZ, URZ ;  /* 0x000000ff0a0b7290 */ /* 0x000fe4000fffe1ff */
[----:B------:R-:W-:Y:S01]  /*0190*/  MOV R3, UR10 ;  /* 0x0000000a00037c02 */ /* 0x000fe20008000f00 */
[----:B0-----:R-:W-:Y:S02]  /*01a0*/  UIADD3 UR4, UP2, UPT, UR14, 0x40, URZ ;  /* 0x000000400e047890 */ /* 0x001fe4000ff5e0ff */
[----:B------:R-:W-:Y:S02]  /*01b0*/  UIADD3 UR6, UP1, UPT, UR12, 0x40, URZ ;  /* 0x000000400c067890 */ /* 0x000fe4000ff3e0ff */
[----:B------:R-:W-:Y:S02]  /*01c0*/  UIADD3.X UR5, UPT, UPT, URZ, UR15, URZ, UP2, !UPT ;  /* 0x0000000fff057290 */ /* 0x000fe400097fe4ff */
[----:B------:R-:W-:Y:S01]  /*01d0*/  IMAD.U32 R10, RZ, RZ, UR4 ;  /* 0x00000004ff0a7e24 */ /* 0x000fe2000f8e00ff */
[----:B------:R-:W-:-:S03]  /*01e0*/  UIADD3.X UR7, UPT, UPT, URZ, UR13, URZ, UP1, !UPT ;  /* 0x0000000dff077290 */ /* 0x000fc60008ffe4ff */
[----:B------:R-:W-:-:S09]  /*01f0*/  MOV R11, UR5 ;  /* 0x00000005000b7c02 */ /* 0x000fd20008000f00 */
.L_x_13:
[----:B------:R-:W-:Y:S01]  /*0200*/  MOV R5, UR7 ;  /* 0x0000000700057c02 */ /* 0x000fe20008000f00 */
[----:B------:R-:W-:Y:S01]  /*0210*/  IMAD.U32 R4, RZ, RZ, UR6 ;  /* 0x00000006ff047e24 */ /* 0x000fe2000f8e00ff */
[----:B------:R-:W-:Y:S01]  /*0220*/  MOV R7, R11 ;  /* 0x0000000b00077202 */ /* 0x000fe20000000f00 */
[----:B------:R-:W-:Y:S02]  /*0230*/  IMAD.MOV.U32 R6, RZ, RZ, R10 ;  /* 0x000000ffff067224 */ /* 0x000fe400078e000a */
[----:B------:R-:W-:-:S03]  /*0240*/  IMAD.WIDE R4, R26, 0x8, R4 ;  /* 0x000000081a047825 */ /* 0x000fc600078e0204 */
[----:B------:R-:W2:Y:S04]  /*0250*/  LDG.E.64 R22, desc[UR16][R6.64+-0x40] ;  /* 0xffffc01006167981 */ /* 0x000ea8000c1e1b00 */
[----:B------:R-:W2:Y:S04]  /*0260*/  LDG.E.64 R12, desc[UR16][R4.64+-0x40] ;  /* 0xffffc010040c7981 */ /* 0x000ea8000c1e1b00 */
[----:B------:R-:W3:Y:S04]  /*0270*/  LDG.E.64 R20, desc[UR16][R6.64+-0x38] ;  /* 0xffffc81006147981 */ /* 0x000ee8000c1e1b00 */
[----:B------:R-:W3:Y:S04]  /*0280*/  LDG.E.64 R16, desc[UR16][R4.64+-0x38] ;  /* 0xffffc81004107981 */ /* 0x000ee8000c1e1b00 */
[----:B------:R-:W4:Y:S04]  /*0290*/  LDG.E.64 R14, desc[UR16][R6.64+-0x30] ;  /* 0xffffd010060e7981 */ /* 0x000f28000c1e1b00 */
[----:B------:R-:W4:Y:S04]  /*02a0*/  LDG.E.64 R10, desc[UR16][R4.64+-0x30] ;  /* 0xffffd010040a7981 */ /* 0x000f28000c1e1b00 */
[----:B------:R-:W5:Y:S04]  /*02b0*/  LDG.E.64 R18, desc[UR16][R6.64+-0x28] ;  /* 0xffffd81006127981 */ /* 0x000f68000c1e1b00 */
[----:B------:R-:W5:Y:S01]  /*02c0*/  LDG.E.64 R8, desc[UR16][R4.64+-0x28] ;  /* 0xffffd81004087981 */ /* 0x000f62000c1e1b00 */
[----:B--2---:R-:W-:-:S03]  /*02d0*/  DFMA R22, R12, R22, R24 ;  /* 0x000000160c16722b */ /* 0x004fc60000000018 */
[----:B------:R-:W2:Y:S04]  /*02e0*/  LDG.E.64 R24, desc[UR16][R6.64+-0x20] ;  /* 0xffffe01006187981 */ /* 0x000ea8000c1e1b00 */
[----:B------:R-:W2:Y:S01]  /*02f0*/  LDG.E.64 R12, desc[UR16][R4.64+-0x20] ;  /* 0xffffe010040c7981 */ /* 0x000ea2000c1e1b00 */
[----:B---3--:R-:W-:-:S03]  /*0300*/  DFMA R20, R16, R20, R22 ;  /* 0x000000141014722b */ /* 0x008fc60000000016 */
[----:B------:R-:W3:Y:S04]  /*0310*/  LDG.E.64 R22, desc[UR16][R6.64+-0x18] ;  /* 0xffffe81006167981 */ /* 0x000ee8000c1e1b00 */
[----:B------:R-:W3:Y:S01]  /*0320*/  LDG.E.64 R16, desc[UR16][R4.64+-0x18] ;  /* 0xffffe81004107981 */ /* 0x000ee2000c1e1b00 */
[----:B----4-:R-:W-:-:S03]  /*0330*/  DFMA R14, R10, R14, R20 ;  /* 0x0000000e0a0e722b */ /* 0x010fc60000000014 */
[----:B------:R-:W4:Y:S04]  /*0340*/  LDG.E.64 R10, desc[UR16][R6.64+-0x10] ;  /* 0xfffff010060a7981 */ /* 0x000f28000c1e1b00 */
[----:B------:R-:W4:Y:S01]  /*0350*/  LDG.E.64 R20, desc[UR16][R4.64+-0x10] ;  /* 0xfffff01004147981 */ /* 0x000f22000c1e1b00 */
[----:B-----5:R-:W-:-:S03]  /*0360*/  DFMA R18, R8, R18, R14 ;  /* 0x000000120812722b */ /* 0x020fc6000000000e */
        /* <DEDUP_REMOVED lines=26> */
[----:B------:R-:W-:Y:S01]  /*0510*/  UIADD3 UR11, UPT, UPT, UR11, 0x10, URZ ;  /* 0x000000100b0b7890 */ /* 0x000fe2000fffe0ff */
[----:B------:R-:W-:-:S03]  /*0520*/  IADD3 R26, PT, PT, R26, 0x10, RZ ;  /* 0x000000101a1a7810 */ /* 0x000fc60007ffe0ff */
[----:B------:R-:W-:Y:S01]  /*0530*/  UISETP.NE.AND UP1, UPT, UR11, URZ, UPT ;  /* 0x000000ff0b00728c */ /* 0x000fe2000bf25270 */
[----:B--2---:R-:W-:-:S08]  /*0540*/  DFMA R10, R14, R12, R10 ;  /* 0x0000000c0e0a722b */ /* 0x004fd0000000000a */
[----:B---3--:R-:W-:-:S08]  /*0550*/  DFMA R10, R18, R16, R10 ;  /* 0x00000010120a722b */ /* 0x008fd0000000000a */
[----:B----4-:R-:W-:Y:S01]  /*0560*/  DFMA R24, R24, R22, R10 ;  /* 0x000000161818722b */ /* 0x010fe2000000000a */
[----:B------:R-:W-:-:S05]  /*0570*/  IADD3 R10, P0, PT, R6, 0x80, RZ ;  /* 0x00000080060a7810 */ /* 0x000fca0007f1e0ff */
[----:B------:R-:W-:Y:S02]  /*0580*/  IMAD.X R11, RZ, RZ, R7, P0 ;  /* 0x000000ffff0b7224 */ /* 0x000fe400000e0607 */
[----:B-----5:R-:W-:Y:S01]  /*0590*/  DFMA R24, R20, R8, R24 ;  /* 0x000000081418722b */ /* 0x020fe20000000018 */
[----:B------:R-:W-:Y:S10]  /*05a0*/  BRA.U UP1, `(.L_x_13) ;  /* 0xfffffffd01147547 */ /* 0x000ff4000b83ffff */
.L_x_12:
[----:B------:R-:W-:Y:S05]  /*05b0*/  BRA.U !UP0, `(.L_x_11) ;  /* 0x0000000508347547 */ /* 0x000fea000b800000 */
[----:B------:R-:W-:Y:S02]  /*05c0*/  UISETP.GE.U32.AND UP0, UPT, UR9, 0x8, UPT ;  /* 0x000000080900788c */ /* 0x000fe4000bf06070 */
[----:B------:R-:W-:-:S04]  /*05d0*/  ULOP3.LUT UR5, UR8, 0x7, URZ, 0xc0, !UPT ;  /* 0x0000000708057892 */ /* 0x000fc8000f8ec0ff */
[----:B------:R-:W-:-:S03]  /*05e0*/  UISETP.NE.AND UP1, UPT, UR5, URZ, UPT ;  /* 0x000000ff0500728c */ /* 0x000fc6000bf25270 */
[----:B------:R-:W-:Y:S08]  /*05f0*/  BRA.U !UP0, `(.L_x_14) ;  /* 0x0000000108787547 */ /* 0x000ff0000b800000 */
[----:B------:R-:W0:Y:S01]  /*0600*/  LDC.64 R10, c[0x0][0x380] ;  /* 0x0000e000ff0a7b82 */ /* 0x000e220000000a00 */
[----:B------:R-:W-:-:S07]  /*0610*/  IMAD.IADD R7, R2, 0x1, R3 ;  /* 0x0000000102077824 */ /* 0x000fce00078e0203 */
[----:B------:R-:W1:Y:S01]  /*0620*/  LDC.64 R4, c[0x0][0x388] ;  /* 0x0000e200ff047b82 */ /* 0x000e620000000a00 */
[----:B0-----:R-:W-:-:S05]  /*0630*/  IMAD.WIDE R10, R7, 0x8, R10 ;  /* 0x00000008070a7825 */ /* 0x001fca00078e020a */
[----:B------:R-:W2:Y:S01]  /*0640*/  LDG.E.64 R12, desc[UR16][R10.64] ;  /* 0x000000100a0c7981 */ /* 0x000ea2000c1e1b00 */
[----:B-1----:R-:W-:-:S03]  /*0650*/  IMAD.WIDE.U32 R4, R3, 0x8, R4 ;  /* 0x0000000803047825 */ /* 0x002fc600078e0004 */
[----:B------:R-:W3:Y:S04]  /*0660*/  LDG.E.64 R16, desc[UR16][R10.64+0x8] ;  /* 0x000008100a107981 */ /* 0x000ee8000c1e1b00 */
[----:B------:R-:W2:Y:S04]  /*0670*/  LDG.E.64 R14, desc[UR16][R4.64] ;  /* 0x00000010040e7981 */ /* 0x000ea8000c1e1b00 */
[----:B------:R-:W3:Y:S04]  /*0680*/  LDG.E.64 R18, desc[UR16][R4.64+0x8] ;  /* 0x0000081004127981 */ /* 0x000ee8000c1e1b00 */
[----:B------:R-:W4:Y:S04]  /*0690*/  LDG.E.64 R20, desc[UR16][R10.64+0x10] ;  /* 0x000010100a147981 */ /* 0x000f28000c1e1b00 */
[----:B------:R-:W4:Y:S04]  /*06a0*/  LDG.E.64 R22, desc[UR16][R4.64+0x10] ;  /* 0x0000101004167981 */ /* 0x000f28000c1e1b00 */
[----:B------:R-:W5:Y:S04]  /*06b0*/  LDG.E.64 R6, desc[UR16][R10.64+0x18] ;  /* 0x000018100a067981 */ /* 0x000f68000c1e1b00 */
[----:B------:R-:W5:Y:S04]  /*06c0*/  LDG.E.64 R8, desc[UR16][R4.64+0x18] ;  /* 0x0000181004087981 */ /* 0x000f68000c1e1b00 */
        /* <DEDUP_REMOVED lines=11> */
[----:B-----5:R-:W-:Y:S01]  /*0780*/  DFMA R6, R6, R8, R20 ;  /* 0x000000080606722b */ /* 0x020fe20000000014 */
[----:B------:R-:W-:-:S07]  /*0790*/  IADD3 R3, PT, PT, R3, 0x8, RZ ;  /* 0x0000000803037810 */ /* 0x000fce0007ffe0ff */
[----:B--2---:R-:W-:-:S08]  /*07a0*/  DFMA R6, R12, R14, R6 ;  /* 0x0000000e0c06722b */ /* 0x004fd00000000006 */
[----:B---3--:R-:W-:-:S08]  /*07b0*/  DFMA R6, R16, R18, R6 ;  /* 0x000000121006722b */ /* 0x008fd00000000006 */
[----:B----4-:R-:W-:-:S08]  /*07c0*/  DFMA R24, R22, R24, R6 ;  /* 0x000000181618722b */ /* 0x010fd00000000006 */
[----:B------:R-:W-:-:S11]  /*07d0*/  DFMA R24, R26, R28, R24 ;  /* 0x0000001c1a18722b */ /* 0x000fd60000000018 */
.L_x_14:
        /* <DEDUP_REMOVED lines=17> */
[----:B------:R-:W5:Y:S01]  /*08f0*/  LDG.E.64 R14, desc[UR16][R20.64+0x18] ;  /* 0x00001810140e7981 */ /* 0x000f62000c1e1b00 */
[----:B------:R-:W-:Y:S01]  /*0900*/  IADD3 R3, PT, PT, R3, 0x4, RZ ;  /* 0x0000000403037810 */ /* 0x000fe20007ffe0ff */
[----:B--2---:R-:W-:-:S08]  /*0910*/  DFMA R18, R18, R22, R24 ;  /* 0x000000161212722b */ /* 0x004fd00000000018 */
[----:B---3--:R-:W-:-:S08]  /*0920*/  DFMA R8, R8, R10, R18 ;  /* 0x0000000a0808722b */ /* 0x008fd00000000012 */
[----:B----4-:R-:W-:-:S08]  /*0930*/  DFMA R4, R4, R6, R8 ;  /* 0x000000060404722b */ /* 0x010fd00000000008 */
[----:B-----5:R-:W-:-:S11]  /*0940*/  DFMA R24, R12, R14, R4 ;  /* 0x0000000e0c18722b */ /* 0x020fd60000000004 */
.L_x_15:
[----:B------:R-:W-:Y:S05]  /*0950*/  BRA.U !UP1, `(.L_x_11) ;  /* 0x00000001094c7547 */ /* 0x000fea000b800000 */
[----:B------:R-:W0:Y:S01]  /*0960*/  LDC.64 R4, c[0x0][0x388] ;  /* 0x0000e200ff047b82 */ /* 0x000e220000000a00 */
[----:B------:R-:W-:Y:S01]  /*0970*/  IADD3 R9, PT, PT, R2, R3, RZ ;  /* 0x0000000302097210 */ /* 0x000fe20007ffe0ff */
[----:B------:R-:W-:-:S06]  /*0980*/  UIADD3 UR4, UPT, UPT, -UR4, URZ, URZ ;  /* 0x000000ff04047290 */ /* 0x000fcc000fffe1ff */
[----:B------:R-:W1:Y:S01]  /*0990*/  LDC.64 R6, c[0x0][0x380] ;  /* 0x0000e000ff067b82 */ /* 0x000e620000000a00 */
[----:B0-----:R-:W-:-:S04]  /*09a0*/  IMAD.WIDE.U32 R4, R3, 0x8, R4 ;  /* 0x0000000803047825 */ /* 0x001fc800078e0004 */
[----:B------:R-:W-:Y:S01]  /*09b0*/  IMAD.MOV.U32 R8, RZ, RZ, R4 ;  /* 0x000000ffff087224 */ /* 0x000fe200078e0004 */
[----:B------:R-:W-:-:S07]  /*09c0*/  MOV R11, R5 ;  /* 0x00000005000b7202 */ /* 0x000fce0000000f00 */
.L_x_16:
[----:B-1----:R-:W-:Y:S01]  /*09d0*/  IMAD.WIDE R2, R9, 0x8, R6 ;  /* 0x0000000809027825 */ /* 0x002fe200078e0206 */
[----:B------:R-:W-:-:S03]  /*09e0*/  MOV R4, R8 ;  /* 0x0000000800047202 */ /* 0x000fc60000000f00 */
[----:B------:R-:W-:Y:S02]  /*09f0*/  IMAD.MOV.U32 R5, RZ, RZ, R11 ;  /* 0x000000ffff057224 */ /* 0x000fe400078e000b */
[----:B------:R-:W2:Y:S04]  /*0a00*/  LDG.E.64 R2, desc[UR16][R2.64] ;  /* 0x0000001002027981 */ /* 0x000ea8000c1e1b00 */
[----:B------:R-:W2:Y:S01]  /*0a10*/  LDG.E.64 R4, desc[UR16][R4.64] ;  /* 0x0000001004047981 */ /* 0x000ea2000c1e1b00 */
[----:B------:R-:W-:Y:S01]  /*0a20*/  UIADD3 UR4, UPT, UPT, UR4, 0x1, URZ ;  /* 0x0000000104047890 */ /* 0x000fe2000fffe0ff */
[----:B------:R-:W-:Y:S02]  /*0a30*/  IADD3 R8, P0, PT, R8, 0x8, RZ ;  /* 0x0000000808087810 */ /* 0x000fe40007f1e0ff */
[----:B------:R-:W-:Y:S01]  /*0a40*/  IADD3 R9, PT, PT, R9, 0x1, RZ ;  /* 0x0000000109097810 */ /* 0x000fe20007ffe0ff */
[----:B------:R-:W-:Y:S01]  /*0a50*/  UISETP.NE.AND UP0, UPT, UR4, URZ, UPT ;  /* 0x000000ff0400728c */ /* 0x000fe2000bf05270 */
[----:B------:R-:W-:Y:S01]  /*0a60*/  IADD3.X R11, PT, PT, RZ, R11, RZ, P0, !PT ;  /* 0x0000000bff0b7210 */ /* 0x000fe200007fe4ff */
[----:B--2---:R-:W-:-:S07]  /*0a70*/  DFMA R24, R2, R4, R24 ;  /* 0x000000040218722b */ /* 0x004fce0000000018 */
[----:B------:R-:W-:Y:S05]  /*0a80*/  BRA.U UP0, `(.L_x_16) ;  /* 0xfffffffd00d07547 */ /* 0x000fea000b83ffff */
.L_x_11:
[----:B------:R-:W0:Y:S02]  /*0a90*/  LDC.64 R2, c[0x0][0x390] ;  /* 0x0000e400ff027b82 */ /* 0x000e240000000a00 */
[----:B0-----:R-:W-:-:S05]  /*0aa0*/  IMAD.WIDE R2, R0, 0x8, R2 ;  /* 0x0000000800027825 */ /* 0x001fca00078e0202 */
[----:B------:R-:W-:Y:S01]  /*0ab0*/  STG.E.64 desc[UR16][R2.64], R24 ;  /* 0x0000001802007986 */ /* 0x000fe2000c101b10 */
[----:B------:R-:W-:Y:S05]  /*0ac0*/  EXIT ;  /* 0x000000000000794d */ /* 0x000fea0003800000 */
.L_x_17:
        /* <DEDUP_REMOVED lines=11> */
.L_x_19:


//--------------------- .nv.shared.reserved.0     --------------------------
	.section	.nv.shared.reserved.0,"aw",@nobits
	.weak		__nv_reservedSMEM_offset_0_alias
	.size		__nv_reservedSMEM_offset_0_alias, 0, 64
	.other		__nv_reservedSMEM_offset_0_alias,@"STO_CUDA_RESERVED_SHARED STV_DEFAULT"
__nv_reservedSMEM_offset_0_alias:
	.zero		0
	.zero		64


//--------------------- .nv.constant0._Z27matrixXvec_kernel_coalescedPKdS0_Pdii --------------------------
	.section	.nv.constant0._Z27matrixXvec_kernel_coalescedPKdS0_Pdii,"a",@progbits
	.sectionflags	@""
	.align	4
.nv.constant0._Z27matrixXvec_kernel_coalescedPKdS0_Pdii:
	.zero		928


//--------------------- .nv.constant0._Z17matrixXvec_kernelPKdS0_Pdii --------------------------
	.section	.nv.constant0._Z17matrixXvec_kernelPKdS0_Pdii,"a",@progbits
	.sectionflags	@""
	.align	4
.nv.constant0._Z17matrixXvec_kernelPKdS0_Pdii:
	.zero		928


//--------------------- SYMBOLS --------------------------

	.type		.nv.reservedSmem.offset0,@object
	.size		.nv.reservedSmem.offset0,0x4
